//
// Generated by NVIDIA NVVM Compiler
//
// Compiler Build ID: CL-36424714
// Cuda compilation tools, release 13.0, V13.0.88
// Based on NVVM 20.0.0
//

.version 9.0
.target sm_100
.address_size 64

	// .globl	_Z7kernel2v

.visible .entry _Z7kernel2v()
{


	ret;

}


// ===== COMPILED SASS (sm_100) =====

	.target	sm_100

	.elftype	@"ET_EXEC"


//--------------------- .note.nv.tkinfo           --------------------------
	.section	.note.nv.tkinfo,"",@"SHT_NOTE"
	.sectionflags	@"SHF_NOTE_NV_TKINFO"
	.tkinfo
        /*0018*/ 	.word	0x00000002
        /*0030*/ 	.string	""
        /*0030*/ 	.string	"ptxas"
        /*0030*/ 	.string	"Cuda compilation tools, release 13.0, V13.0.88"
        /*0030*/ 	.string	"Build cuda_13.0.r13.0/compiler.36424714_0"
        /*0030*/ 	.string	"-arch sm_100 -m 64 "



//--------------------- .note.nv.cuinfo           --------------------------
	.section	.note.nv.cuinfo,"",@"SHT_NOTE"
	.sectionflags	@"SHF_NOTE_NV_CUINFO"
        /*0018*/ 	.short	0x0002
        /*001a*/ 	.short	0x0064
        /*001c*/ 	.short	0x0082
	.zero		2


//--------------------- .nv.info                  --------------------------
	.section	.nv.info,"",@"SHT_CUDA_INFO"
	.align	4


	//----- nvinfo : EIATTR_REGCOUNT
	.align		4
        /*0000*/ 	.byte	0x04, 0x2f
        /*0002*/ 	.short	(.L_1 - .L_0)
	.align		4
.L_0:
        /*0004*/ 	.word	index@(_Z7kernel2v)
        /*0008*/ 	.word	0x00000004


	//----- nvinfo : EIATTR_FRAME_SIZE
	.align		4
.L_1:
        /*000c*/ 	.byte	0x04, 0x11
        /*000e*/ 	.short	(.L_3 - .L_2)
	.align		4
.L_2:
        /*0010*/ 	.word	index@(_Z7kernel2v)
        /*0014*/ 	.word	0x00000000


	//----- nvinfo : EIATTR_MIN_STACK_SIZE
	.align		4
.L_3:
        /*0018*/ 	.byte	0x04, 0x12
        /*001a*/ 	.short	(.L_5 - .L_4)
	.align		4
.L_4:
        /*001c*/ 	.word	index@(_Z7kernel2v)
        /*0020*/ 	.word	0x00000000
.L_5:


//--------------------- .nv.compat                --------------------------
	.section	.nv.compat,"",@"SHT_CUDA_COMPAT_INFO"
	.align	4
        /*0000*/ 	.byte	0x02, 0x09, 0x00, 0x00, 0x02, 0x02, 0x01, 0x00, 0x02, 0x05, 0x05, 0x00, 0x03, 0x07, 0x01, 0x01
        /*0010*/ 	.byte	0x02, 0x03, 0x00, 0x00, 0x02, 0x06, 0x01, 0x00, 0x04, 0x0b, 0x08, 0x00, 0x09, 0x00, 0x00, 0x00
        /*0020*/ 	.byte	0x00, 0x00, 0x00, 0x00


//--------------------- .nv.info._Z7kernel2v      --------------------------
	.section	.nv.info._Z7kernel2v,"",@"SHT_CUDA_INFO"
	.sectionflags	@""
	.align	4


	//----- nvinfo : EIATTR_CUDA_API_VERSION
	.align		4
        /*0000*/ 	.byte	0x04, 0x37
        /*0002*/ 	.short	(.L_7 - .L_6)
.L_6:
        /*0004*/ 	.word	0x00000082


	//----- nvinfo : EIATTR_SPARSE_MMA_MASK
	.align		4
.L_7:
        /*0008*/ 	.byte	0x03, 0x50
        /*000a*/ 	.short	0x0000


	//----- nvinfo : EIATTR_MAXREG_COUNT
	.align		4
        /*000c*/ 	.byte	0x03, 0x1b
        /*000e*/ 	.short	0x00ff


	//----- nvinfo : EIATTR_MERCURY_ISA_VERSION
	.align		4
        /*0010*/ 	.byte	0x03, 0x5f
        /*0012*/ 	.short	0x0101


	//----- nvinfo : EIATTR_VRC_CTA_INIT_COUNT
	.align		4
        /*0014*/ 	.byte	0x02, 0x4a
	.zero		1
	.zero		1


	//----- nvinfo : EIATTR_EXIT_INSTR_OFFSETS
	.align		4
        /*0018*/ 	.byte	0x04, 0x1c
        /*001a*/ 	.short	(.L_9 - .L_8)


	//   ....[0]....
.L_8:
        /*001c*/ 	.word	0x00000010


	//----- nvinfo : EIATTR_SW_WAR
	.align		4
.L_9:
        /*0020*/ 	.byte	0x04, 0x36
        /*0022*/ 	.short	(.L_11 - .L_10)
.L_10:
        /*0024*/ 	.word	0x00000008
.L_11:


//--------------------- .nv.callgraph             --------------------------
	.section	.nv.callgraph,"",@"SHT_CUDA_CALLGRAPH"
	.align	4
	.sectionentsize	8
	.align		4
        /*0000*/ 	.word	0x00000000
	.align		4
        /*0004*/ 	.word	0xffffffff
	.align		4
        /*0008*/ 	.word	0x00000000
	.align		4
        /*000c*/ 	.word	0xfffffffe
	.align		4
        /*0010*/ 	.word	0x00000000
	.align		4
        /*0014*/ 	.word	0xfffffffd
	.align		4
        /*0018*/ 	.word	0x00000000
	.align		4
        /*001c*/ 	.word	0xfffffffc


//--------------------- .text._Z7kernel2v         --------------------------
	.section	.text._Z7kernel2v,"ax",@progbits
	.align	128
        .global         _Z7kernel2v
        .type           _Z7kernel2v,@function
        .size           _Z7kernel2v,(.L_x_1 - _Z7kernel2v)
        .other          _Z7kernel2v,@"STO_CUDA_ENTRY STV_DEFAULT"
_Z7kernel2v:
.text._Z7kernel2v:
[----:B------:R-:W-:Y:S01]  /*0000*/  LDC R1, c[0x0][0x37c] ;  /* 0x0000df00ff017b82 */ /* 0x000fe20000000800 */
[----:B------:R-:W-:Y:S05]  /*0010*/  EXIT ;  /* 0x000000000000794d */ /* 0x000fea0003800000 */
.L_x_0:
[----:B------:R-:W-:-:S00]  /*0020*/  BRA `(.L_x_0) ;  /* 0xfffffffc00fc7947 */ /* 0x000fc0000383ffff */
[----:B------:R-:W-:-:S00]  /*0030*/  NOP ;  /* 0x0000000000007918 */ /* 0x000fc00000000000 */
        /* <DEDUP_REMOVED lines=12> */
.L_x_1:


//--------------------- .nv.shared.reserved.0     --------------------------
	.section	.nv.shared.reserved.0,"aw",@nobits
	.weak		__nv_reservedSMEM_offset_0_alias
	.size		__nv_reservedSMEM_offset_0_alias, 0, 64
	.other		__nv_reservedSMEM_offset_0_alias,@"STO_CUDA_RESERVED_SHARED STV_DEFAULT"
__nv_reservedSMEM_offset_0_alias:
	.zero		0
	.zero		64


//--------------------- .nv.constant0._Z7kernel2v --------------------------
	.section	.nv.constant0._Z7kernel2v,"a",@progbits
	.sectionflags	@""
	.align	4
.nv.constant0._Z7kernel2v:
	.zero		896


//--------------------- SYMBOLS --------------------------

	.type		.nv.reservedSmem.offset0,@object
	.size		.nv.reservedSmem.offset0,0x4
